	.headerflags	@"EF_CUDA_TEXMODE_UNIFIED EF_CUDA_64BIT_ADDRESS EF_CUDA_ACCELERATORS EF_CUDA_SM90 EF_CUDA_VIRTUAL_SM(EF_CUDA_SM90)"
	.elftype	@"ET_EXEC"


//--------------------- .nv.info                  --------------------------
	.section	.nv.info,"",@"SHT_CUDA_INFO"
	.align	4


	//----- nvinfo : EIATTR_REGCOUNT
	.align		4
        /*0000*/ 	.byte	0x04, 0x2f
        /*0002*/ 	.short	(.L_3 - .L_2)
	.align		4
.L_2:
        /*0004*/ 	.word	index@(triton_poi_fused__native_batch_norm_legit_no_training__prelu_kernel_add_42)
        /*0008*/ 	.word	0x0000001e


	//----- nvinfo : EIATTR_MIN_STACK_SIZE
	.align		4
.L_3:
        /*000c*/ 	.byte	0x04, 0x12
        /*000e*/ 	.short	(.L_5 - .L_4)
	.align		4
.L_4:
        /*0010*/ 	.word	index@(triton_poi_fused__native_batch_norm_legit_no_training__prelu_kernel_add_42)
        /*0014*/ 	.word	0x00000000


	//----- nvinfo : EIATTR_FRAME_SIZE
	.align		4
.L_5:
        /*0018*/ 	.byte	0x04, 0x11
        /*001a*/ 	.short	(.L_7 - .L_6)
	.align		4
.L_6:
        /*001c*/ 	.word	index@(triton_poi_fused__native_batch_norm_legit_no_training__prelu_kernel_add_42)
        /*0020*/ 	.word	0x00000000


	//----- nvinfo : EIATTR_MIN_STACK_SIZE
	.align		4
.L_7:
        /*0024*/ 	.byte	0x04, 0x12
        /*0026*/ 	.short	(.L_9 - .L_8)
	.align		4
.L_8:
        /*0028*/ 	.word	index@(triton_poi_fused__native_batch_norm_legit_no_training__prelu_kernel_add_42)
        /*002c*/ 	.word	0x00000000
.L_9:


//--------------------- .nv.info.triton_poi_fused__native_batch_norm_legit_no_training__prelu_kernel_add_42 --------------------------
	.section	.nv.info.triton_poi_fused__native_batch_norm_legit_no_training__prelu_kernel_add_42,"",@"SHT_CUDA_INFO"
	.sectionflags	@""
	.align	4


	//----- nvinfo : EIATTR_CUDA_API_VERSION
	.align		4
        /*0000*/ 	.byte	0x04, 0x37
        /*0002*/ 	.short	(.L_11 - .L_10)
.L_10:
        /*0004*/ 	.word	0x0000007c


	//----- nvinfo : EIATTR_KPARAM_INFO
	.align		4
.L_11:
        /*0008*/ 	.byte	0x04, 0x17
        /*000a*/ 	.short	(.L_13 - .L_12)
.L_12:
        /*000c*/ 	.word	0x00000000
        /*0010*/ 	.short	0x000e
        /*0012*/ 	.short	0x0070
        /*0014*/ 	.byte	0x00, 0xf0, 0x11, 0x00


	//----- nvinfo : EIATTR_KPARAM_INFO
	.align		4
.L_13:
        /*0018*/ 	.byte	0x04, 0x17
        /*001a*/ 	.short	(.L_15 - .L_14)
.L_14:
        /*001c*/ 	.word	0x00000000
        /*0020*/ 	.short	0x000d
        /*0022*/ 	.short	0x0068
        /*0024*/ 	.byte	0x00, 0xf4, 0x21, 0x00


	//----- nvinfo : EIATTR_KPARAM_INFO
	.align		4
.L_15:
        /*0028*/ 	.byte	0x04, 0x17
        /*002a*/ 	.short	(.L_17 - .L_16)
.L_16:
        /*002c*/ 	.word	0x00000000
        /*0030*/ 	.short	0x000c
        /*0032*/ 	.short	0x0060
        /*0034*/ 	.byte	0x00, 0xf4, 0x21, 0x00


	//----- nvinfo : EIATTR_KPARAM_INFO
	.align		4
.L_17:
        /*0038*/ 	.byte	0x04, 0x17
        /*003a*/ 	.short	(.L_19 - .L_18)
.L_18:
        /*003c*/ 	.word	0x00000000
        /*0040*/ 	.short	0x000b
        /*0042*/ 	.short	0x0058
        /*0044*/ 	.byte	0x00, 0xf4, 0x21, 0x00


	//----- nvinfo : EIATTR_KPARAM_INFO
	.align		4
.L_19:
        /*0048*/ 	.byte	0x04, 0x17
        /*004a*/ 	.short	(.L_21 - .L_20)
.L_20:
        /*004c*/ 	.word	0x00000000
        /*0050*/ 	.short	0x000a
        /*0052*/ 	.short	0x0050
        /*0054*/ 	.byte	0x00, 0xf4, 0x21, 0x00


	//----- nvinfo : EIATTR_KPARAM_INFO
	.align		4
.L_21:
        /*0058*/ 	.byte	0x04, 0x17
        /*005a*/ 	.short	(.L_23 - .L_22)
.L_22:
        /*005c*/ 	.word	0x00000000
        /*0060*/ 	.short	0x0009
        /*0062*/ 	.short	0x0048
        /*0064*/ 	.byte	0x00, 0xf4, 0x21, 0x00


	//----- nvinfo : EIATTR_KPARAM_INFO
	.align		4
.L_23:
        /*0068*/ 	.byte	0x04, 0x17
        /*006a*/ 	.short	(.L_25 - .L_24)
.L_24:
        /*006c*/ 	.word	0x00000000
        /*0070*/ 	.short	0x0008
        /*0072*/ 	.short	0x0040
        /*0074*/ 	.byte	0x00, 0xf4, 0x21, 0x00


	//----- nvinfo : EIATTR_KPARAM_INFO
	.align		4
.L_25:
        /*0078*/ 	.byte	0x04, 0x17
        /*007a*/ 	.short	(.L_27 - .L_26)
.L_26:
        /*007c*/ 	.word	0x00000000
        /*0080*/ 	.short	0x0007
        /*0082*/ 	.short	0x0038
        /*0084*/ 	.byte	0x00, 0xf4, 0x21, 0x00


	//----- nvinfo : EIATTR_KPARAM_INFO
	.align		4
.L_27:
        /*0088*/ 	.byte	0x04, 0x17
        /*008a*/ 	.short	(.L_29 - .L_28)
.L_28:
        /*008c*/ 	.word	0x00000000
        /*0090*/ 	.short	0x0006
        /*0092*/ 	.short	0x0030
        /*0094*/ 	.byte	0x00, 0xf4, 0x21, 0x00


	//----- nvinfo : EIATTR_KPARAM_INFO
	.align		4
.L_29:
        /*0098*/ 	.byte	0x04, 0x17
        /*009a*/ 	.short	(.L_31 - .L_30)
.L_30:
        /*009c*/ 	.word	0x00000000
        /*00a0*/ 	.short	0x0005
        /*00a2*/ 	.short	0x0028
        /*00a4*/ 	.byte	0x00, 0xf4, 0x21, 0x00


	//----- nvinfo : EIATTR_KPARAM_INFO
	.align		4
.L_31:
        /*00a8*/ 	.byte	0x04, 0x17
        /*00aa*/ 	.short	(.L_33 - .L_32)
.L_32:
        /*00ac*/ 	.word	0x00000000
        /*00b0*/ 	.short	0x0004
        /*00b2*/ 	.short	0x0020
        /*00b4*/ 	.byte	0x00, 0xf4, 0x21, 0x00


	//----- nvinfo : EIATTR_KPARAM_INFO
	.align		4
.L_33:
        /*00b8*/ 	.byte	0x04, 0x17
        /*00ba*/ 	.short	(.L_35 - .L_34)
.L_34:
        /*00bc*/ 	.word	0x00000000
        /*00c0*/ 	.short	0x0003
        /*00c2*/ 	.short	0x0018
        /*00c4*/ 	.byte	0x00, 0xf4, 0x21, 0x00


	//----- nvinfo : EIATTR_KPARAM_INFO
	.align		4
.L_35:
        /*00c8*/ 	.byte	0x04, 0x17
        /*00ca*/ 	.short	(.L_37 - .L_36)
.L_36:
        /*00cc*/ 	.word	0x00000000
        /*00d0*/ 	.short	0x0002
        /*00d2*/ 	.short	0x0010
        /*00d4*/ 	.byte	0x00, 0xf4, 0x21, 0x00


	//----- nvinfo : EIATTR_KPARAM_INFO
	.align		4
.L_37:
        /*00d8*/ 	.byte	0x04, 0x17
        /*00da*/ 	.short	(.L_39 - .L_38)
.L_38:
        /*00dc*/ 	.word	0x00000000
        /*00e0*/ 	.short	0x0001
        /*00e2*/ 	.short	0x0008
        /*00e4*/ 	.byte	0x00, 0xf4, 0x21, 0x00


	//----- nvinfo : EIATTR_KPARAM_INFO
	.align		4
.L_39:
        /*00e8*/ 	.byte	0x04, 0x17
        /*00ea*/ 	.short	(.L_41 - .L_40)
.L_40:
        /*00ec*/ 	.word	0x00000000
        /*00f0*/ 	.short	0x0000
        /*00f2*/ 	.short	0x0000
        /*00f4*/ 	.byte	0x00, 0xf4, 0x21, 0x00


	//----- nvinfo : EIATTR_SPARSE_MMA_MASK
	.align		4
.L_41:
        /*00f8*/ 	.byte	0x03, 0x50
        /*00fa*/ 	.short	0x0000


	//----- nvinfo : EIATTR_MAXREG_COUNT
	.align		4
        /*00fc*/ 	.byte	0x03, 0x1b
        /*00fe*/ 	.short	0x00ff


	//----- nvinfo : EIATTR_EXIT_INSTR_OFFSETS
	.align		4
        /*0100*/ 	.byte	0x04, 0x1c
        /*0102*/ 	.short	(.L_43 - .L_42)


	//   ....[0]....
.L_42:
        /*0104*/ 	.word	0x000005e0


	//----- nvinfo : EIATTR_REQNTID
	.align		4
.L_43:
        /*0108*/ 	.byte	0x04, 0x10
        /*010a*/ 	.short	(.L_45 - .L_44)
.L_44:
        /*010c*/ 	.word	0x00000080
        /*0110*/ 	.word	0x00000001
        /*0114*/ 	.word	0x00000001


	//----- nvinfo : EIATTR_CBANK_PARAM_SIZE
	.align		4
.L_45:
        /*0118*/ 	.byte	0x03, 0x19
        /*011a*/ 	.short	0x0074


	//----- nvinfo : EIATTR_PARAM_CBANK
	.align		4
        /*011c*/ 	.byte	0x04, 0x0a
        /*011e*/ 	.short	(.L_47 - .L_46)
	.align		4
.L_46:
        /*0120*/ 	.word	index@(.nv.constant0.triton_poi_fused__native_batch_norm_legit_no_training__prelu_kernel_add_42)
        /*0124*/ 	.short	0x0210
        /*0126*/ 	.short	0x0074


	//----- nvinfo : EIATTR_SW_WAR
	.align		4
.L_47:
        /*0128*/ 	.byte	0x04, 0x36
        /*012a*/ 	.short	(.L_49 - .L_48)
.L_48:
        /*012c*/ 	.word	0x00000008
.L_49:


//--------------------- .nv.callgraph             --------------------------
	.section	.nv.callgraph,"",@"SHT_CUDA_CALLGRAPH"
	.align	4
	.sectionentsize	8
	.align		4
        /*0000*/ 	.word	0x00000000
	.align		4
        /*0004*/ 	.word	0xffffffff
	.align		4
        /*0008*/ 	.word	0x00000000
	.align		4
        /*000c*/ 	.word	0xfffffffe
	.align		4
        /*0010*/ 	.word	0x00000000
	.align		4
        /*0014*/ 	.word	0xfffffffd
	.align		4
        /*0018*/ 	.word	0x00000000
	.align		4
        /*001c*/ 	.word	0xfffffffc


//--------------------- .nv.constant4             --------------------------
	.section	.nv.constant4,"a",@progbits
	.align	8
	.align		8
.nv.constant4:
        /*0000*/ 	.dword	_$_str
	.align		8
        /*0008*/ 	.dword	_$_str_$_2


//--------------------- .text.triton_poi_fused__native_batch_norm_legit_no_training__prelu_kernel_add_42 --------------------------
	.section	.text.triton_poi_fused__native_batch_norm_legit_no_training__prelu_kernel_add_42,"ax",@progbits
	.align	128
        .global         triton_poi_fused__native_batch_norm_legit_no_training__prelu_kernel_add_42
        .type           triton_poi_fused__native_batch_norm_legit_no_training__prelu_kernel_add_42,@function
        .size           triton_poi_fused__native_batch_norm_legit_no_training__prelu_kernel_add_42,(.L_x_1 - triton_poi_fused__native_batch_norm_legit_no_training__prelu_kernel_add_42)
        .other          triton_poi_fused__native_batch_norm_legit_no_training__prelu_kernel_add_42,@"STO_CUDA_ENTRY STV_DEFAULT"
triton_poi_fused__native_batch_norm_legit_no_training__prelu_kernel_add_42:
.text.triton_poi_fused__native_batch_norm_legit_no_training__prelu_kernel_add_42:
[----:B------:R-:W-:Y:S01]  /*0000*/  LDC R1, c[0x0][0x28] ;  /* 0x00000a00ff017b82 */ /* 0x000fe20000000800 */
[----:B------:R-:W1:Y:S07]  /*0010*/  S2R R0, SR_TID.X ;  /* 0x0000000000007919 */ /* 0x000e6e0000002100 */
[----:B------:R-:W2:Y:S01]  /*0020*/  LDC.64 R4, c[0x0][0x228] ;  /* 0x00008a00ff047b82 */ /* 0x000ea20000000a00 */
[----:B------:R-:W-:Y:S01]  /*0030*/  ULDC.64 UR4, c[0x0][0x208] ;  /* 0x0000820000047ab9 */ /* 0x000fe20000000a00 */
[----:B------:R-:W3:Y:S06]  /*0040*/  S2R R23, SR_CTAID.X ;  /* 0x0000000000177919 */ /* 0x000eec0000002500 */
[----:B------:R-:W4:Y:S08]  /*0050*/  LDC.64 R12, c[0x0][0x218] ;  /* 0x00008600ff0c7b82 */ /* 0x000f300000000a00 */
[----:B------:R-:W5:Y:S08]  /*0060*/  LDC.64 R26, c[0x0][0x220] ;  /* 0x00008800ff1a7b82 */ /* 0x000f700000000a00 */
[----:B------:R-:W4:Y:S01]  /*0070*/  LDC.64 R18, c[0x0][0x238] ;  /* 0x00008e00ff127b82 */ /* 0x000f220000000a00 */
[----:B-1----:R-:W-:-:S07]  /*0080*/  SHF.L.U32 R0, R0, 0x1, RZ ;  /* 0x0000000100007819 */ /* 0x002fce00000006ff */
[----:B------:R-:W1:Y:S01]  /*0090*/  LDC.64 R24, c[0x0][0x230] ;  /* 0x00008c00ff187b82 */ /* 0x000e620000000a00 */
[----:B---3--:R-:W-:Y:S02]  /*00a0*/  SHF.R.S32.HI R2, RZ, 0x17, R23 ;  /* 0x00000017ff027819 */ /* 0x008fe40000011417 */
[----:B------:R-:W-:Y:S02]  /*00b0*/  LOP3.LUT R0, R0, 0xfe, RZ, 0xc0, !PT ;  /* 0x000000fe00007812 */ /* 0x000fe400078ec0ff */
[----:B------:R-:W-:-:S03]  /*00c0*/  SGXT R2, R2, 0x1 ;  /* 0x000000010202781a */ /* 0x000fc60000000200 */
[----:B------:R-:W3:Y:S01]  /*00d0*/  LDC.64 R16, c[0x0][0x260] ;  /* 0x00009800ff107b82 */ /* 0x000ee20000000a00 */
[----:B------:R-:W-:-:S04]  /*00e0*/  LEA R23, R23, R0, 0x8 ;  /* 0x0000000017177211 */ /* 0x000fc800078e40ff */
[----:B------:R-:W-:-:S03]  /*00f0*/  LEA.HI R2, R2, R23, RZ, 0x4 ;  /* 0x0000001702027211 */ /* 0x000fc600078f20ff */
[----:B------:R-:W3:Y:S01]  /*0100*/  LDC.64 R14, c[0x0][0x250] ;  /* 0x00009400ff0e7b82 */ /* 0x000ee20000000a00 */
[--C-:B------:R-:W-:Y:S02]  /*0110*/  SHF.R.S32.HI R21, RZ, 0x4, R2.reuse ;  /* 0x00000004ff157819 */ /* 0x100fe40000011402 */
[----:B------:R-:W-:-:S04]  /*0120*/  SHF.R.S32.HI R2, RZ, 0x1f, R2 ;  /* 0x0000001fff027819 */ /* 0x000fc80000011402 */
[----:B------:R-:W-:Y:S01]  /*0130*/  LEA.HI R2, R2, R21, RZ, 0x6 ;  /* 0x0000001502027211 */ /* 0x000fe200078f30ff */
[----:B------:R-:W3:Y:S03]  /*0140*/  LDC.64 R8, c[0x0][0x258] ;  /* 0x00009600ff087b82 */ /* 0x000ee60000000a00 */
[----:B------:R-:W-:-:S04]  /*0150*/  LOP3.LUT R2, R2, 0xffffffc0, RZ, 0xc0, !PT ;  /* 0xffffffc002027812 */ /* 0x000fc800078ec0ff */
[----:B------:R-:W-:Y:S01]  /*0160*/  IADD3 R21, R21, -R2, RZ ;  /* 0x8000000215157210 */ /* 0x000fe20007ffe0ff */
[----:B------:R-:W3:Y:S04]  /*0170*/  LDC.64 R10, c[0x0][0x240] ;  /* 0x00009000ff0a7b82 */ /* 0x000ee80000000a00 */
[----:B--2---:R-:W-:-:S04]  /*0180*/  IMAD.WIDE R4, R21, 0x4, R4 ;  /* 0x0000000415047825 */ /* 0x004fc800078e0204 */
[----:B------:R-:W2:Y:S01]  /*0190*/  LDC.64 R2, c[0x0][0x248] ;  /* 0x00009200ff027b82 */ /* 0x000ea20000000a00 */
[----:B------:R1:W2:Y:S01]  /*01a0*/  LDG.E.EL R0, desc[UR4][R4.64] ;  /* 0x0000000404007981 */ /* 0x0002a2000c2e1900 */
[----:B----4-:R-:W-:-:S04]  /*01b0*/  IMAD.WIDE R12, R23, 0x4, R12 ;  /* 0x00000004170c7825 */ /* 0x010fc800078e020c */
[C---:B-----5:R-:W-:Y:S02]  /*01c0*/  IMAD.WIDE R26, R21.reuse, 0x4, R26 ;  /* 0x00000004151a7825 */ /* 0x060fe400078e021a */
[----:B------:R-:W4:Y:S01]  /*01d0*/  LDC.64 R6, c[0x0][0x270] ;  /* 0x00009c00ff067b82 */ /* 0x000f220000000a00 */
[----:B------:R-:W5:Y:S01]  /*01e0*/  LDG.E.64 R12, desc[UR4][R12.64] ;  /* 0x000000040c0c7981 */ /* 0x000f62000c1e1b00 */
[----:B0-----:R-:W-:-:S03]  /*01f0*/  IMAD.WIDE R18, R21, 0x4, R18 ;  /* 0x0000000415127825 */ /* 0x001fc600078e0212 */
[----:B------:R-:W5:Y:S03]  /*0200*/  LDG.E.EL R20, desc[UR4][R26.64] ;  /* 0x000000041a147981 */ /* 0x000f66000c2e1900 */
[----:B-1----:R-:W0:Y:S01]  /*0210*/  LDC.64 R4, c[0x0][0x268] ;  /* 0x00009a00ff047b82 */ /* 0x002e220000000a00 */
[----:B------:R-:W-:Y:S01]  /*0220*/  IMAD.WIDE R24, R21, 0x4, R24 ;  /* 0x0000000415187825 */ /* 0x000fe200078e0218 */
[----:B------:R-:W5:Y:S03]  /*0230*/  LDG.E.EL R19, desc[UR4][R18.64] ;  /* 0x0000000412137981 */ /* 0x000f66000c2e1900 */
[C---:B---3--:R-:W-:Y:S01]  /*0240*/  IMAD.WIDE R16, R23.reuse, 0x4, R16 ;  /* 0x0000000417107825 */ /* 0x048fe200078e0210 */
[----:B------:R-:W3:Y:S03]  /*0250*/  LDG.E.EL R22, desc[UR4][R24.64] ;  /* 0x0000000418167981 */ /* 0x000ee6000c2e1900 */
[----:B--2---:R-:W-:-:S02]  /*0260*/  IMAD.WIDE R2, R23, 0x4, R2 ;  /* 0x0000000417027825 */ /* 0x004fc400078e0202 */
[----:B------:R-:W2:Y:S04]  /*0270*/  LDG.E.64 R16, desc[UR4][R16.64] ;  /* 0x0000000410107981 */ /* 0x000ea8000c1e1b00 */
[----:B------:R-:W2:Y:S01]  /*0280*/  LDG.E.64 R2, desc[UR4][R2.64] ;  /* 0x0000000402027981 */ /* 0x000ea2000c1e1b00 */
[----:B------:R-:W-:-:S04]  /*0290*/  IMAD.WIDE R14, R21, 0x4, R14 ;  /* 0x00000004150e7825 */ /* 0x000fc800078e020e */
[----:B------:R-:W-:Y:S02]  /*02a0*/  IMAD.WIDE R8, R23, 0x4, R8 ;  /* 0x0000000417087825 */ /* 0x000fe400078e0208 */
[----:B------:R1:W2:Y:S02]  /*02b0*/  LDG.E.EL R14, desc[UR4][R14.64] ;  /* 0x000000040e0e7981 */ /* 0x0002a4000c2e1900 */
[C---:B0-----:R-:W-:Y:S02]  /*02c0*/  IMAD.WIDE R4, R21.reuse, 0x4, R4 ;  /* 0x0000000415047825 */ /* 0x041fe400078e0204 */
[----:B------:R-:W3:Y:S02]  /*02d0*/  LDG.E.64 R8, desc[UR4][R8.64] ;  /* 0x0000000408087981 */ /* 0x000ee4000c1e1b00 */
[----:B------:R-:W-:Y:S02]  /*02e0*/  IMAD.WIDE R10, R21, 0x4, R10 ;  /* 0x00000004150a7825 */ /* 0x000fe400078e020a */
[----:B------:R0:W3:Y:S02]  /*02f0*/  LDG.E.EL R4, desc[UR4][R4.64] ;  /* 0x0000000404047981 */ /* 0x0000e4000c2e1900 */
[----:B----4-:R-:W-:-:S02]  /*0300*/  IMAD.WIDE R6, R23, 0x4, R6 ;  /* 0x0000000417067825 */ /* 0x010fc400078e0206 */
[----:B------:R4:W3:Y:S04]  /*0310*/  LDG.E.EL R10, desc[UR4][R10.64] ;  /* 0x000000040a0a7981 */ /* 0x0008e8000c2e1900 */
[----:B------:R-:W3:Y:S01]  /*0320*/  LDG.E.64 R6, desc[UR4][R6.64] ;  /* 0x0000000406067981 */ /* 0x000ee2000c1e1b00 */
[----:B-1----:R-:W-:Y:S01]  /*0330*/  HFMA2.MMA R15, -RZ, RZ, 1.625, 0 ;  /* 0x3e800000ff0f7435 */ /* 0x002fe200000001ff */
[----:B------:R-:W-:-:S04]  /*0340*/  FADD R0, R0, 9.9999997473787516356e-06 ;  /* 0x3727c5ac00007421 */ /* 0x000fc80000000000 */
[----:B------:R-:W1:Y:S02]  /*0350*/  MUFU.SQRT R18, R0 ;  /* 0x0000000000127308 */ /* 0x000e640000002000 */
[C---:B-1----:R-:W-:Y:S02]  /*0360*/  FSETP.GT.AND P0, PT, R18.reuse, 8.50705917302346158658e+37, PT ;  /* 0x7e8000001200780b */ /* 0x042fe40003f04000 */
[----:B------:R-:W-:-:S11]  /*0370*/  FSETP.GEU.AND P1, PT, R18, 1.175494350822287508e-38, PT ;  /* 0x008000001200780b */ /* 0x000fd60003f2e000 */
[----:B------:R-:W-:-:S04]  /*0380*/  @P0 FMUL R18, R18, 0.25 ;  /* 0x3e80000012120820 */ /* 0x000fc80000400000 */
[----:B------:R-:W-:-:S06]  /*0390*/  @!P1 FMUL R18, R18, 16777216 ;  /* 0x4b80000012129820 */ /* 0x000fcc0000400000 */
[----:B------:R-:W1:Y:S01]  /*03a0*/  MUFU.RCP R18, R18 ;  /* 0x0000001200127308 */ /* 0x000e620000001000 */
[----:B0-----:R-:W-:Y:S01]  /*03b0*/  FSEL R5, R15, 1, P0 ;  /* 0x3f8000000f057808 */ /* 0x001fe20000000000 */
[----:B-----5:R-:W-:-:S04]  /*03c0*/  FADD R12, R12, -R20 ;  /* 0x800000140c0c7221 */ /* 0x020fc80000000000 */
[----:B------:R-:W-:Y:S01]  /*03d0*/  @!P1 FMUL R5, R5, 16777216 ;  /* 0x4b80000005059820 */ /* 0x000fe20000400000 */
[----:B------:R-:W-:-:S03]  /*03e0*/  FADD R13, R13, -R20 ;  /* 0x800000140d0d7221 */ /* 0x000fc60000000000 */
[----:B-1----:R-:W-:-:S04]  /*03f0*/  FMUL R5, R18, R5 ;  /* 0x0000000512057220 */ /* 0x002fc80000400000 */
[-C--:B------:R-:W-:Y:S01]  /*0400*/  FMUL R12, R12, R5.reuse ;  /* 0x000000050c0c7220 */ /* 0x080fe20000400000 */
[----:B------:R-:W-:Y:S01]  /*0410*/  FMUL R0, R13, R5 ;  /* 0x000000050d007220 */ /* 0x000fe20000400000 */
[----:B--2---:R-:W-:Y:S02]  /*0420*/  FSETP.GT.AND P0, PT, R2, RZ, PT ;  /* 0x000000ff0200720b */ /* 0x004fe40003f04000 */
[C-C-:B---3--:R-:W-:Y:S01]  /*0430*/  FFMA R5, R22.reuse, R12, R19.reuse ;  /* 0x0000000c16057223 */ /* 0x148fe20000000013 */
[----:B----4-:R-:W-:Y:S01]  /*0440*/  FFMA R11, R22, R0, R19 ;  /* 0x00000000160b7223 */ /* 0x010fe20000000013 */
[----:B------:R-:W-:Y:S01]  /*0450*/  FSETP.GT.AND P1, PT, R3, RZ, PT ;  /* 0x000000ff0300720b */ /* 0x000fe20003f24000 */
[----:B------:R-:W0:Y:S01]  /*0460*/  LDC.64 R18, c[0x0][0x210] ;  /* 0x00008400ff127b82 */ /* 0x000e220000000a00 */
[----:B------:R-:W-:Y:S02]  /*0470*/  FSETP.GT.AND P3, PT, R16, RZ, PT ;  /* 0x000000ff1000720b */ /* 0x000fe40003f64000 */
[----:B------:R-:W-:-:S02]  /*0480*/  FSETP.GT.AND P5, PT, R17, RZ, PT ;  /* 0x000000ff1100720b */ /* 0x000fc40003fa4000 */
[----:B------:R-:W-:-:S03]  /*0490*/  FSETP.GT.AND P2, PT, R5, RZ, PT ;  /* 0x000000ff0500720b */ /* 0x000fc60003f44000 */
[----:B------:R-:W1:Y:S01]  /*04a0*/  LDC.64 R12, c[0x0][0x278] ;  /* 0x00009e00ff0c7b82 */ /* 0x000e620000000a00 */
[----:B------:R-:W-:Y:S01]  /*04b0*/  FSETP.GT.AND P4, PT, R11, RZ, PT ;  /* 0x000000ff0b00720b */ /* 0x000fe20003f84000 */
[-C--:B------:R-:W-:Y:S02]  /*04c0*/  @!P0 FMUL R2, R2, R14.reuse ;  /* 0x0000000e02028220 */ /* 0x080fe40000400000 */
[----:B------:R-:W-:Y:S02]  /*04d0*/  @!P1 FMUL R3, R3, R14 ;  /* 0x0000000e03039220 */ /* 0x000fe40000400000 */
[----:B------:R-:W-:Y:S01]  /*04e0*/  FADD R8, R8, R2 ;  /* 0x0000000208087221 */ /* 0x000fe20000000000 */
[-C--:B------:R-:W-:Y:S01]  /*04f0*/  @!P3 FMUL R16, R16, R4.reuse ;  /* 0x000000041010b220 */ /* 0x080fe20000400000 */
[----:B------:R-:W-:Y:S01]  /*0500*/  FADD R0, R9, R3 ;  /* 0x0000000309007221 */ /* 0x000fe20000000000 */
[----:B------:R-:W-:Y:S01]  /*0510*/  @!P5 FMUL R17, R17, R4 ;  /* 0x000000041111d220 */ /* 0x000fe20000400000 */
[----:B------:R-:W-:-:S04]  /*0520*/  @!P2 FMUL R5, R10, R5 ;  /* 0x000000050a05a220 */ /* 0x000fc80000400000 */
[----:B------:R-:W-:Y:S01]  /*0530*/  @!P4 FMUL R11, R10, R11 ;  /* 0x0000000b0a0bc220 */ /* 0x000fe20000400000 */
[----:B------:R-:W-:Y:S01]  /*0540*/  FADD R3, R6, R16 ;  /* 0x0000001006037221 */ /* 0x000fe20000000000 */
[----:B------:R-:W-:Y:S01]  /*0550*/  FADD R2, R7, R17 ;  /* 0x0000001107027221 */ /* 0x000fe20000000000 */
[----:B------:R-:W-:Y:S01]  /*0560*/  FADD R8, R8, R5 ;  /* 0x0000000508087221 */ /* 0x000fe20000000000 */
[----:B------:R-:W-:Y:S01]  /*0570*/  FADD R9, R0, R11 ;  /* 0x0000000b00097221 */ /* 0x000fe20000000000 */
[----:B0-----:R-:W-:-:S04]  /*0580*/  IMAD.WIDE R18, R23, 0x4, R18 ;  /* 0x0000000417127825 */ /* 0x001fc800078e0212 */
[----:B------:R-:W-:Y:S01]  /*0590*/  FADD R4, R8, R3 ;  /* 0x0000000308047221 */ /* 0x000fe20000000000 */
[----:B------:R-:W-:Y:S01]  /*05a0*/  FADD R5, R9, R2 ;  /* 0x0000000209057221 */ /* 0x000fe20000000000 */
[----:B-1----:R-:W-:Y:S01]  /*05b0*/  IMAD.WIDE R12, R23, 0x4, R12 ;  /* 0x00000004170c7825 */ /* 0x002fe200078e020c */
[----:B------:R-:W-:Y:S04]  /*05c0*/  STG.E.64 desc[UR4][R18.64], R8 ;  /* 0x0000000812007986 */ /* 0x000fe8000c101b04 */
[----:B------:R-:W-:Y:S01]  /*05d0*/  STG.E.64 desc[UR4][R12.64], R4 ;  /* 0x000000040c007986 */ /* 0x000fe2000c101b04 */
[----:B------:R-:W-:Y:S05]  /*05e0*/  EXIT ;  /* 0x000000000000794d */ /* 0x000fea0003800000 */
.L_x_0:
[----:B------:R-:W-:-:S00]  /*05f0*/  BRA `(.L_x_0) ;  /* 0xfffffffc00fc7947 */ /* 0x000fc0000383ffff */
[----:B------:R-:W-:-:S00]  /*0600*/  NOP ;  /* 0x0000000000007918 */ /* 0x000fc00000000000 */
[----:B------:R-:W-:-:S00]  /*0610*/  NOP ;  /* 0x0000000000007918 */ /* 0x000fc00000000000 */
[----:B------:R-:W-:-:S00]  /*0620*/  NOP ;  /* 0x0000000000007918 */ /* 0x000fc00000000000 */
[----:B------:R-:W-:-:S00]  /*0630*/  NOP ;  /* 0x0000000000007918 */ /* 0x000fc00000000000 */
[----:B------:R-:W-:-:S00]  /*0640*/  NOP ;  /* 0x0000000000007918 */ /* 0x000fc00000000000 */
[----:B------:R-:W-:-:S00]  /*0650*/  NOP ;  /* 0x0000000000007918 */ /* 0x000fc00000000000 */
[----:B------:R-:W-:-:S00]  /*0660*/  NOP ;  /* 0x0000000000007918 */ /* 0x000fc00000000000 */
[----:B------:R-:W-:-:S00]  /*0670*/  NOP ;  /* 0x0000000000007918 */ /* 0x000fc00000000000 */
.L_x_1:


//--------------------- .nv.global.init           --------------------------
	.section	.nv.global.init,"aw",@progbits
.nv.global.init:
	.type		_$_str,@object
	.size		_$_str,(_$_str_$_2 - _$_str)
_$_str:
        /*0000*/ 	.byte	0x5f, 0x5f, 0x43, 0x55, 0x44, 0x41, 0x5f, 0x46, 0x54, 0x5a, 0x00
	.type		_$_str_$_2,@object
	.size		_$_str_$_2,(.L_1 - _$_str_$_2)
_$_str_$_2:
        /*000b*/ 	.byte	0x5f, 0x5f, 0x43, 0x55, 0x44, 0x41, 0x5f, 0x50, 0x52, 0x45, 0x43, 0x5f, 0x53, 0x51, 0x52, 0x54
        /*001b*/ 	.byte	0x00
.L_1:


//--------------------- .nv.constant0.triton_poi_fused__native_batch_norm_legit_no_training__prelu_kernel_add_42 --------------------------
	.section	.nv.constant0.triton_poi_fused__native_batch_norm_legit_no_training__prelu_kernel_add_42,"a",@progbits
	.sectionflags	@""
	.align	4
.nv.constant0.triton_poi_fused__native_batch_norm_legit_no_training__prelu_kernel_add_42:
	.zero		644
